//
// Generated by NVIDIA NVVM Compiler
//
// Compiler Build ID: CL-36424714
// Cuda compilation tools, release 13.0, V13.0.88
// Based on NVVM 20.0.0
//

.version 9.0
.target sm_100
.address_size 64

	// .globl	_Z13minimalKernelPf
.extern .shared .align 16 .b8 sdata[];

.visible .entry _Z13minimalKernelPf(
	.param .u64 .ptr .align 1 _Z13minimalKernelPf_param_0
)
{
	.reg .b32 	%r<5>;
	.reg .b32 	%f<3>;
	.reg .b64 	%rd<5>;

	ld.param.u64 	%rd1, [_Z13minimalKernelPf_param_0];
	cvta.to.global.u64 	%rd2, %rd1;
	mov.u32 	%r1, %ctaid.x;
	mov.u32 	%r2, %ntid.x;
	mov.u32 	%r3, %tid.x;
	mad.lo.s32 	%r4, %r1, %r2, %r3;
	cvt.rn.f32.s32 	%f1, %r4;
	add.f32 	%f2, %f1, %f1;
	mul.wide.s32 	%rd3, %r4, 4;
	add.s64 	%rd4, %rd2, %rd3;
	st.global.f32 	[%rd4], %f2;
	ret;

}
	// .globl	_Z18sharedMemoryKernelPf
.visible .entry _Z18sharedMemoryKernelPf(
	.param .u64 .ptr .align 1 _Z18sharedMemoryKernelPf_param_0
)
{
	.reg .pred 	%p<5>;
	.reg .b32 	%r<8>;
	.reg .b32 	%f<12>;
	.reg .b64 	%rd<7>;

	ld.param.u64 	%rd2, [_Z18sharedMemoryKernelPf_param_0];
	cvta.to.global.u64 	%rd1, %rd2;
	mov.u32 	%r1, %tid.x;
	mov.u32 	%r2, %ctaid.x;
	mov.u32 	%r4, %ntid.x;
	mad.lo.s32 	%r5, %r2, %r4, %r1;
	mul.wide.s32 	%rd3, %r5, 4;
	add.s64 	%rd4, %rd1, %rd3;
	ld.global.f32 	%f1, [%rd4];
	shl.b32 	%r6, %r1, 2;
	mov.u32 	%r7, sdata;
	add.s32 	%r3, %r7, %r6;
	st.shared.f32 	[%r3], %f1;
	bar.sync 	0;
	setp.gt.u32 	%p1, %r1, 127;
	@%p1 bra 	$L__BB1_2;
	ld.shared.f32 	%f2, [%r3+512];
	ld.shared.f32 	%f3, [%r3];
	add.f32 	%f4, %f2, %f3;
	st.shared.f32 	[%r3], %f4;
$L__BB1_2:
	bar.sync 	0;
	setp.gt.u32 	%p2, %r1, 63;
	@%p2 bra 	$L__BB1_4;
	ld.shared.f32 	%f5, [%r3+256];
	ld.shared.f32 	%f6, [%r3];
	add.f32 	%f7, %f5, %f6;
	st.shared.f32 	[%r3], %f7;
$L__BB1_4:
	bar.sync 	0;
	setp.gt.u32 	%p3, %r1, 31;
	@%p3 bra 	$L__BB1_6;
	ld.shared.f32 	%f8, [%r3+128];
	ld.shared.f32 	%f9, [%r3];
	add.f32 	%f10, %f8, %f9;
	st.shared.f32 	[%r3], %f10;
$L__BB1_6:
	bar.sync 	0;
	setp.ne.s32 	%p4, %r1, 0;
	@%p4 bra 	$L__BB1_8;
	ld.shared.f32 	%f11, [sdata];
	mul.wide.u32 	%rd5, %r2, 4;
	add.s64 	%rd6, %rd1, %rd5;
	st.global.f32 	[%rd6], %f11;
$L__BB1_8:
	ret;

}
	// .globl	_Z19registerHeavyKernelPfi
.visible .entry _Z19registerHeavyKernelPfi(
	.param .u64 .ptr .align 1 _Z19registerHeavyKernelPfi_param_0,
	.param .u32 _Z19registerHeavyKernelPfi_param_1
)
{
	.reg .b32 	%r<5>;
	.reg .b32 	%f<17>;
	.reg .b64 	%rd<5>;

	ld.param.u64 	%rd1, [_Z19registerHeavyKernelPfi_param_0];
	cvta.to.global.u64 	%rd2, %rd1;
	mov.u32 	%r1, %ctaid.x;
	mov.u32 	%r2, %ntid.x;
	mov.u32 	%r3, %tid.x;
	mad.lo.s32 	%r4, %r1, %r2, %r3;
	mul.wide.s32 	%rd3, %r4, 4;
	add.s64 	%rd4, %rd2, %rd3;
	ld.global.f32 	%f1, [%rd4];
	fma.rn.f32 	%f2, %f1, 0f40000000, 0f40400000;
	fma.rn.f32 	%f3, %f2, 0f40800000, 0fC0A00000;
	div.rn.f32 	%f4, %f3, 0f40C00000;
	add.f32 	%f5, %f4, 0f40E00000;
	fma.rn.f32 	%f6, %f5, 0f41000000, 0fC1100000;
	div.rn.f32 	%f7, %f6, 0f41200000;
	fma.rn.f32 	%f8, %f1, 0f40000000, %f1;
	add.f32 	%f9, %f8, %f2;
	fma.rn.f32 	%f10, %f2, 0f40800000, %f9;
	add.f32 	%f11, %f10, %f3;
	add.f32 	%f12, %f11, %f4;
	add.f32 	%f13, %f12, %f5;
	fma.rn.f32 	%f14, %f5, 0f41000000, %f13;
	add.f32 	%f15, %f14, %f6;
	add.f32 	%f16, %f15, %f7;
	st.global.f32 	[%rd4], %f16;
	ret;

}


// ===== COMPILED SASS (sm_100) =====

	.target	sm_100

	.elftype	@"ET_EXEC"


//--------------------- .note.nv.tkinfo           --------------------------
	.section	.note.nv.tkinfo,"",@"SHT_NOTE"
	.sectionflags	@"SHF_NOTE_NV_TKINFO"
	.tkinfo
        /*0018*/ 	.word	0x00000002
        /*0030*/ 	.string	""
        /*0030*/ 	.string	"ptxas"
        /*0030*/ 	.string	"Cuda compilation tools, release 13.0, V13.0.88"
        /*0030*/ 	.string	"Build cuda_13.0.r13.0/compiler.36424714_0"
        /*0030*/ 	.string	"-arch sm_100 -m 64 "



//--------------------- .note.nv.cuinfo           --------------------------
	.section	.note.nv.cuinfo,"",@"SHT_NOTE"
	.sectionflags	@"SHF_NOTE_NV_CUINFO"
        /*0018*/ 	.short	0x0002
        /*001a*/ 	.short	0x0064
        /*001c*/ 	.short	0x0082
	.zero		2


//--------------------- .nv.info                  --------------------------
	.section	.nv.info,"",@"SHT_CUDA_INFO"
	.align	4


	//----- nvinfo : EIATTR_REGCOUNT
	.align		4
        /*0000*/ 	.byte	0x04, 0x2f
        /*0002*/ 	.short	(.L_1 - .L_0)
	.align		4
.L_0:
        /*0004*/ 	.word	index@(_Z13minimalKernelPf)
        /*0008*/ 	.word	0x00000008


	//----- nvinfo : EIATTR_FRAME_SIZE
	.align		4
.L_1:
        /*000c*/ 	.byte	0x04, 0x11
        /*000e*/ 	.short	(.L_3 - .L_2)
	.align		4
.L_2:
        /*0010*/ 	.word	index@(_Z13minimalKernelPf)
        /*0014*/ 	.word	0x00000000


	//----- nvinfo : EIATTR_REGCOUNT
	.align		4
.L_3:
        /*0018*/ 	.byte	0x04, 0x2f
        /*001a*/ 	.short	(.L_5 - .L_4)
	.align		4
.L_4:
        /*001c*/ 	.word	index@(_Z18sharedMemoryKernelPf)
        /*0020*/ 	.word	0x0000000e


	//----- nvinfo : EIATTR_FRAME_SIZE
	.align		4
.L_5:
        /*0024*/ 	.byte	0x04, 0x11
        /*0026*/ 	.short	(.L_7 - .L_6)
	.align		4
.L_6:
        /*0028*/ 	.word	index@(_Z18sharedMemoryKernelPf)
        /*002c*/ 	.word	0x00000000


	//----- nvinfo : EIATTR_REGCOUNT
	.align		4
.L_7:
        /*0030*/ 	.byte	0x04, 0x2f
        /*0032*/ 	.short	(.L_9 - .L_8)
	.align		4
.L_8:
        /*0034*/ 	.word	index@(_Z19registerHeavyKernelPfi)
        /*0038*/ 	.word	0x00000017


	//----- nvinfo : EIATTR_FRAME_SIZE
	.align		4
.L_9:
        /*003c*/ 	.byte	0x04, 0x11
        /*003e*/ 	.short	(.L_11 - .L_10)
	.align		4
.L_10:
        /*0040*/ 	.word	index@($__internal_0_$__cuda_sm3x_div_rn_noftz_f32_slowpath)
        /*0044*/ 	.word	0x00000000


	//----- nvinfo : EIATTR_FRAME_SIZE
	.align		4
.L_11:
        /*0048*/ 	.byte	0x04, 0x11
        /*004a*/ 	.short	(.L_13 - .L_12)
	.align		4
.L_12:
        /*004c*/ 	.word	index@(_Z19registerHeavyKernelPfi)
        /*0050*/ 	.word	0x00000000


	//----- nvinfo : EIATTR_MIN_STACK_SIZE
	.align		4
.L_13:
        /*0054*/ 	.byte	0x04, 0x12
        /*0056*/ 	.short	(.L_15 - .L_14)
	.align		4
.L_14:
        /*0058*/ 	.word	index@(_Z19registerHeavyKernelPfi)
        /*005c*/ 	.word	0x00000000


	//----- nvinfo : EIATTR_MIN_STACK_SIZE
	.align		4
.L_15:
        /*0060*/ 	.byte	0x04, 0x12
        /*0062*/ 	.short	(.L_17 - .L_16)
	.align		4
.L_16:
        /*0064*/ 	.word	index@(_Z18sharedMemoryKernelPf)
        /*0068*/ 	.word	0x00000000


	//----- nvinfo : EIATTR_MIN_STACK_SIZE
	.align		4
.L_17:
        /*006c*/ 	.byte	0x04, 0x12
        /*006e*/ 	.short	(.L_19 - .L_18)
	.align		4
.L_18:
        /*0070*/ 	.word	index@(_Z13minimalKernelPf)
        /*0074*/ 	.word	0x00000000
.L_19:


//--------------------- .nv.compat                --------------------------
	.section	.nv.compat,"",@"SHT_CUDA_COMPAT_INFO"
	.align	4
        /*0000*/ 	.byte	0x02, 0x09, 0x00, 0x00, 0x02, 0x02, 0x01, 0x00, 0x02, 0x05, 0x05, 0x00, 0x03, 0x07, 0x01, 0x01
        /*0010*/ 	.byte	0x02, 0x03, 0x00, 0x00, 0x02, 0x06, 0x01, 0x00, 0x04, 0x0b, 0x08, 0x00, 0x01, 0x00, 0x00, 0x00
        /*0020*/ 	.byte	0x00, 0x00, 0x00, 0x00


//--------------------- .nv.info._Z19registerHeavyKernelPfi --------------------------
	.section	.nv.info._Z19registerHeavyKernelPfi,"",@"SHT_CUDA_INFO"
	.sectionflags	@""
	.align	4


	//----- nvinfo : EIATTR_CUDA_API_VERSION
	.align		4
        /*0000*/ 	.byte	0x04, 0x37
        /*0002*/ 	.short	(.L_21 - .L_20)
.L_20:
        /*0004*/ 	.word	0x00000082


	//----- nvinfo : EIATTR_KPARAM_INFO
	.align		4
.L_21:
        /*0008*/ 	.byte	0x04, 0x17
        /*000a*/ 	.short	(.L_23 - .L_22)
.L_22:
        /*000c*/ 	.word	0x00000000
        /*0010*/ 	.short	0x0001
        /*0012*/ 	.short	0x0008
        /*0014*/ 	.byte	0x00, 0xf0, 0x11, 0x00


	//----- nvinfo : EIATTR_KPARAM_INFO
	.align		4
.L_23:
        /*0018*/ 	.byte	0x04, 0x17
        /*001a*/ 	.short	(.L_25 - .L_24)
.L_24:
        /*001c*/ 	.word	0x00000000
        /*0020*/ 	.short	0x0000
        /*0022*/ 	.short	0x0000
        /*0024*/ 	.byte	0x00, 0xf5, 0x21, 0x00


	//----- nvinfo : EIATTR_SPARSE_MMA_MASK
	.align		4
.L_25:
        /*0028*/ 	.byte	0x03, 0x50
        /*002a*/ 	.short	0x0000


	//----- nvinfo : EIATTR_MAXREG_COUNT
	.align		4
        /*002c*/ 	.byte	0x03, 0x1b
        /*002e*/ 	.short	0x00ff


	//----- nvinfo : EIATTR_MERCURY_ISA_VERSION
	.align		4
        /*0030*/ 	.byte	0x03, 0x5f
        /*0032*/ 	.short	0x0101


	//----- nvinfo : EIATTR_VRC_CTA_INIT_COUNT
	.align		4
        /*0034*/ 	.byte	0x02, 0x4a
	.zero		1
	.zero		1


	//----- nvinfo : EIATTR_EXIT_INSTR_OFFSETS
	.align		4
        /*0038*/ 	.byte	0x04, 0x1c
        /*003a*/ 	.short	(.L_27 - .L_26)


	//   ....[0]....
.L_26:
        /*003c*/ 	.word	0x00000380


	//----- nvinfo : EIATTR_CRS_STACK_SIZE
	.align		4
.L_27:
        /*0040*/ 	.byte	0x04, 0x1e
        /*0042*/ 	.short	(.L_29 - .L_28)
.L_28:
        /*0044*/ 	.word	0x00000000


	//----- nvinfo : EIATTR_CBANK_PARAM_SIZE
	.align		4
.L_29:
        /*0048*/ 	.byte	0x03, 0x19
        /*004a*/ 	.short	0x000c


	//----- nvinfo : EIATTR_PARAM_CBANK
	.align		4
        /*004c*/ 	.byte	0x04, 0x0a
        /*004e*/ 	.short	(.L_31 - .L_30)
	.align		4
.L_30:
        /*0050*/ 	.word	index@(.nv.constant0._Z19registerHeavyKernelPfi)
        /*0054*/ 	.short	0x0380
        /*0056*/ 	.short	0x000c


	//----- nvinfo : EIATTR_SW_WAR
	.align		4
.L_31:
        /*0058*/ 	.byte	0x04, 0x36
        /*005a*/ 	.short	(.L_33 - .L_32)
.L_32:
        /*005c*/ 	.word	0x00000008
.L_33:


//--------------------- .nv.info._Z18sharedMemoryKernelPf --------------------------
	.section	.nv.info._Z18sharedMemoryKernelPf,"",@"SHT_CUDA_INFO"
	.sectionflags	@""
	.align	4


	//----- nvinfo : EIATTR_CUDA_API_VERSION
	.align		4
        /*0000*/ 	.byte	0x04, 0x37
        /*0002*/ 	.short	(.L_35 - .L_34)
.L_34:
        /*0004*/ 	.word	0x00000082


	//----- nvinfo : EIATTR_KPARAM_INFO
	.align		4
.L_35:
        /*0008*/ 	.byte	0x04, 0x17
        /*000a*/ 	.short	(.L_37 - .L_36)
.L_36:
        /*000c*/ 	.word	0x00000000
        /*0010*/ 	.short	0x0000
        /*0012*/ 	.short	0x0000
        /*0014*/ 	.byte	0x00, 0xf5, 0x21, 0x00


	//----- nvinfo : EIATTR_SPARSE_MMA_MASK
	.align		4
.L_37:
        /*0018*/ 	.byte	0x03, 0x50
        /*001a*/ 	.short	0x0000


	//----- nvinfo : EIATTR_MAXREG_COUNT
	.align		4
        /*001c*/ 	.byte	0x03, 0x1b
        /*001e*/ 	.short	0x00ff


	//----- nvinfo : EIATTR_NUM_BARRIERS
	.align		4
        /*0020*/ 	.byte	0x02, 0x4c
        /*0022*/ 	.byte	0x01
	.zero		1


	//----- nvinfo : EIATTR_MERCURY_ISA_VERSION
	.align		4
        /*0024*/ 	.byte	0x03, 0x5f
        /*0026*/ 	.short	0x0101


	//----- nvinfo : EIATTR_VRC_CTA_INIT_COUNT
	.align		4
        /*0028*/ 	.byte	0x02, 0x4a
	.zero		1
	.zero		1


	//----- nvinfo : EIATTR_EXIT_INSTR_OFFSETS
	.align		4
        /*002c*/ 	.byte	0x04, 0x1c
        /*002e*/ 	.short	(.L_39 - .L_38)


	//   ....[0]....
.L_38:
        /*0030*/ 	.word	0x00000220


	//   ....[1]....
        /*0034*/ 	.word	0x00000260


	//----- nvinfo : EIATTR_CBANK_PARAM_SIZE
	.align		4
.L_39:
        /*0038*/ 	.byte	0x03, 0x19
        /*003a*/ 	.short	0x0008


	//----- nvinfo : EIATTR_PARAM_CBANK
	.align		4
        /*003c*/ 	.byte	0x04, 0x0a
        /*003e*/ 	.short	(.L_41 - .L_40)
	.align		4
.L_40:
        /*0040*/ 	.word	index@(.nv.constant0._Z18sharedMemoryKernelPf)
        /*0044*/ 	.short	0x0380
        /*0046*/ 	.short	0x0008


	//----- nvinfo : EIATTR_SW_WAR
	.align		4
.L_41:
        /*0048*/ 	.byte	0x04, 0x36
        /*004a*/ 	.short	(.L_43 - .L_42)
.L_42:
        /*004c*/ 	.word	0x00000008
.L_43:


//--------------------- .nv.info._Z13minimalKernelPf --------------------------
	.section	.nv.info._Z13minimalKernelPf,"",@"SHT_CUDA_INFO"
	.sectionflags	@""
	.align	4


	//----- nvinfo : EIATTR_CUDA_API_VERSION
	.align		4
        /*0000*/ 	.byte	0x04, 0x37
        /*0002*/ 	.short	(.L_45 - .L_44)
.L_44:
        /*0004*/ 	.word	0x00000082


	//----- nvinfo : EIATTR_KPARAM_INFO
	.align		4
.L_45:
        /*0008*/ 	.byte	0x04, 0x17
        /*000a*/ 	.short	(.L_47 - .L_46)
.L_46:
        /*000c*/ 	.word	0x00000000
        /*0010*/ 	.short	0x0000
        /*0012*/ 	.short	0x0000
        /*0014*/ 	.byte	0x00, 0xf5, 0x21, 0x00


	//----- nvinfo : EIATTR_SPARSE_MMA_MASK
	.align		4
.L_47:
        /*0018*/ 	.byte	0x03, 0x50
        /*001a*/ 	.short	0x0000


	//----- nvinfo : EIATTR_MAXREG_COUNT
	.align		4
        /*001c*/ 	.byte	0x03, 0x1b
        /*001e*/ 	.short	0x00ff


	//----- nvinfo : EIATTR_MERCURY_ISA_VERSION
	.align		4
        /*0020*/ 	.byte	0x03, 0x5f
        /*0022*/ 	.short	0x0101


	//----- nvinfo : EIATTR_VRC_CTA_INIT_COUNT
	.align		4
        /*0024*/ 	.byte	0x02, 0x4a
	.zero		1
	.zero		1


	//----- nvinfo : EIATTR_EXIT_INSTR_OFFSETS
	.align		4
        /*0028*/ 	.byte	0x04, 0x1c
        /*002a*/ 	.short	(.L_49 - .L_48)


	//   ....[0]....
.L_48:
        /*002c*/ 	.word	0x000000b0


	//----- nvinfo : EIATTR_CBANK_PARAM_SIZE
	.align		4
.L_49:
        /*0030*/ 	.byte	0x03, 0x19
        /*0032*/ 	.short	0x0008


	//----- nvinfo : EIATTR_PARAM_CBANK
	.align		4
        /*0034*/ 	.byte	0x04, 0x0a
        /*0036*/ 	.short	(.L_51 - .L_50)
	.align		4
.L_50:
        /*0038*/ 	.word	index@(.nv.constant0._Z13minimalKernelPf)
        /*003c*/ 	.short	0x0380
        /*003e*/ 	.short	0x0008


	//----- nvinfo : EIATTR_SW_WAR
	.align		4
.L_51:
        /*0040*/ 	.byte	0x04, 0x36
        /*0042*/ 	.short	(.L_53 - .L_52)
.L_52:
        /*0044*/ 	.word	0x00000008
.L_53:


//--------------------- .nv.callgraph             --------------------------
	.section	.nv.callgraph,"",@"SHT_CUDA_CALLGRAPH"
	.align	4
	.sectionentsize	8
	.align		4
        /*0000*/ 	.word	0x00000000
	.align		4
        /*0004*/ 	.word	0xffffffff
	.align		4
        /*0008*/ 	.word	0x00000000
	.align		4
        /*000c*/ 	.word	0xfffffffe
	.align		4
        /*0010*/ 	.word	0x00000000
	.align		4
        /*0014*/ 	.word	0xfffffffd
	.align		4
        /*0018*/ 	.word	0x00000000
	.align		4
        /*001c*/ 	.word	0xfffffffc


//--------------------- .text._Z19registerHeavyKernelPfi --------------------------
	.section	.text._Z19registerHeavyKernelPfi,"ax",@progbits
	.align	128
        .global         _Z19registerHeavyKernelPfi
        .type           _Z19registerHeavyKernelPfi,@function
        .size           _Z19registerHeavyKernelPfi,(.L_x_18 - _Z19registerHeavyKernelPfi)
        .other          _Z19registerHeavyKernelPfi,@"STO_CUDA_ENTRY STV_DEFAULT"
_Z19registerHeavyKernelPfi:
.text._Z19registerHeavyKernelPfi:
[----:B------:R-:W-:Y:S01]  /*0000*/  LDC R1, c[0x0][0x37c] ;  /* 0x0000df00ff017b82 */ /* 0x000fe20000000800 */
[----:B------:R-:W0:Y:S07]  /*0010*/  S2R R0, SR_TID.X ;  /* 0x0000000000007919 */ /* 0x000e2e0000002100 */
[----:B------:R-:W0:Y:S01]  /*0020*/  S2UR UR6, SR_CTAID.X ;  /* 0x00000000000679c3 */ /* 0x000e220000002500 */
[----:B------:R-:W1:Y:S07]  /*0030*/  LDCU.64 UR4, c[0x0][0x358] ;  /* 0x00006b00ff0477ac */ /* 0x000e6e0008000a00 */
[----:B------:R-:W0:Y:S08]  /*0040*/  LDC R3, c[0x0][0x360] ;  /* 0x0000d800ff037b82 */ /* 0x000e300000000800 */
[----:B------:R-:W2:Y:S01]  /*0050*/  LDC.64 R4, c[0x0][0x380] ;  /* 0x0000e000ff047b82 */ /* 0x000ea20000000a00 */
[----:B0-----:R-:W-:-:S04]  /*0060*/  IMAD R3, R3, UR6, R0 ;  /* 0x0000000603037c24 */ /* 0x001fc8000f8e0200 */
[----:B--2---:R-:W-:-:S05]  /*0070*/  IMAD.WIDE R4, R3, 0x4, R4 ;  /* 0x0000000403047825 */ /* 0x004fca00078e0204 */
[----:B-1----:R-:W2:Y:S01]  /*0080*/  LDG.E R9, desc[UR4][R4.64] ;  /* 0x0000000404097981 */ /* 0x002ea2000c1e1900 */
[----:B------:R-:W-:Y:S02]  /*0090*/  IMAD.MOV.U32 R6, RZ, RZ, 0x40000000 ;  /* 0x40000000ff067424 */ /* 0x000fe400078e00ff */
[----:B------:R-:W-:Y:S02]  /*00a0*/  HFMA2 R2, -RZ, RZ, 2.375, 0 ;  /* 0x40c00000ff027431 */ /* 0x000fe400000001ff */
[----:B------:R-:W-:Y:S01]  /*00b0*/  IMAD.MOV.U32 R3, RZ, RZ, 0x40800000 ;  /* 0x40800000ff037424 */ /* 0x000fe200078e00ff */
[----:B------:R-:W-:Y:S01]  /*00c0*/  BSSY.RECONVERGENT B0, `(.L_x_0) ;  /* 0x0000010000007945 */ /* 0x000fe20003800200 */
[----:B------:R-:W-:-:S04]  /*00d0*/  IMAD.MOV.U32 R7, RZ, RZ, 0x3e2aaaab ;  /* 0x3e2aaaabff077424 */ /* 0x000fc800078e00ff */
[----:B------:R-:W-:Y:S01]  /*00e0*/  FFMA R2, R7, -R2, 1 ;  /* 0x3f80000007027423 */ /* 0x000fe20000000802 */
[----:B--2---:R-:W-:-:S04]  /*00f0*/  FFMA R6, R9, R6, 3 ;  /* 0x4040000009067423 */ /* 0x004fc80000000006 */
[----:B------:R-:W-:Y:S01]  /*0100*/  FFMA R0, R6, R3, -5 ;  /* 0xc0a0000006007423 */ /* 0x000fe20000000003 */
[----:B------:R-:W-:-:S03]  /*0110*/  FFMA R3, R2, R7, 0.16666667163372039795 ;  /* 0x3e2aaaab02037423 */ /* 0x000fc60000000007 */
[----:B------:R-:W0:Y:S01]  /*0120*/  FCHK P0, R0, 6 ;  /* 0x40c0000000007902 */ /* 0x000e220000000000 */
[----:B------:R-:W-:-:S04]  /*0130*/  FFMA R8, R0, R3, RZ ;  /* 0x0000000300087223 */ /* 0x000fc800000000ff */
[----:B------:R-:W-:-:S04]  /*0140*/  FFMA R2, R8, -6, R0 ;  /* 0xc0c0000008027823 */ /* 0x000fc80000000000 */
[----:B------:R-:W-:Y:S01]  /*0150*/  FFMA R8, R3, R2, R8 ;  /* 0x0000000203087223 */ /* 0x000fe20000000008 */
[----:B0-----:R-:W-:Y:S06]  /*0160*/  @!P0 BRA `(.L_x_1) ;  /* 0x0000000000148947 */ /* 0x001fec0003800000 */
[----:B------:R-:W-:Y:S01]  /*0170*/  IMAD.MOV.U32 R2, RZ, RZ, R0 ;  /* 0x000000ffff027224 */ /* 0x000fe200078e0000 */
[----:B------:R-:W-:Y:S02]  /*0180*/  MOV R3, 0x40c00000 ;  /* 0x40c0000000037802 */ /* 0x000fe40000000f00 */
[----:B------:R-:W-:-:S07]  /*0190*/  MOV R10, 0x1b0 ;  /* 0x000001b0000a7802 */ /* 0x000fce0000000f00 */
[----:B------:R-:W-:Y:S05]  /*01a0*/  CALL.REL.NOINC `($__internal_0_$__cuda_sm3x_div_rn_noftz_f32_slowpath) ;  /* 0x0000000000787944 */ /* 0x000fea0003c00000 */
[----:B------:R-:W-:-:S07]  /*01b0*/  IMAD.MOV.U32 R8, RZ, RZ, R3 ;  /* 0x000000ffff087224 */ /* 0x000fce00078e0003 */
.L_x_1:
[----:B------:R-:W-:Y:S05]  /*01c0*/  BSYNC.RECONVERGENT B0 ;  /* 0x0000000000007941 */ /* 0x000fea0003800200 */
.L_x_0:
[----:B------:R-:W-:Y:S02]  /*01d0*/  IMAD.MOV.U32 R2, RZ, RZ, 0x41000000 ;  /* 0x41000000ff027424 */ /* 0x000fe400078e00ff */
[----:B------:R-:W-:Y:S01]  /*01e0*/  FADD R7, R8, 7 ;  /* 0x40e0000008077421 */ /* 0x000fe20000000000 */
[----:B------:R-:W-:Y:S01]  /*01f0*/  MOV R3, 0x41200000 ;  /* 0x4120000000037802 */ /* 0x000fe20000000f00 */
[----:B------:R-:W-:Y:S01]  /*0200*/  IMAD.MOV.U32 R10, RZ, RZ, 0x3dcccccd ;  /* 0x3dcccccdff0a7424 */ /* 0x000fe200078e00ff */
[----:B------:R-:W-:Y:S01]  /*0210*/  BSSY.RECONVERGENT B0, `(.L_x_2) ;  /* 0x000000c000007945 */ /* 0x000fe20003800200 */
[----:B------:R-:W-:Y:S02]  /*0220*/  FFMA R2, R7, R2, -9 ;  /* 0xc110000007027423 */ /* 0x000fe40000000002 */
[----:B------:R-:W-:Y:S02]  /*0230*/  FFMA R3, R10, -R3, 1 ;  /* 0x3f8000000a037423 */ /* 0x000fe40000000803 */
[----:B------:R-:W0:Y:S02]  /*0240*/  FCHK P0, R2, 10 ;  /* 0x4120000002007902 */ /* 0x000e240000000000 */
[----:B------:R-:W-:-:S04]  /*0250*/  FFMA R3, R3, R10, 0.10000000149011611938 ;  /* 0x3dcccccd03037423 */ /* 0x000fc8000000000a */
[----:B------:R-:W-:-:S04]  /*0260*/  FFMA R10, R2, R3, RZ ;  /* 0x00000003020a7223 */ /* 0x000fc800000000ff */
[----:B------:R-:W-:-:S04]  /*0270*/  FFMA R11, R10, -10, R2 ;  /* 0xc12000000a0b7823 */ /* 0x000fc80000000002 */
[----:B------:R-:W-:Y:S01]  /*0280*/  FFMA R3, R3, R11, R10 ;  /* 0x0000000b03037223 */ /* 0x000fe2000000000a */
[----:B0-----:R-:W-:Y:S06]  /*0290*/  @!P0 BRA `(.L_x_3) ;  /* 0x00000000000c8947 */ /* 0x001fec0003800000 */
[----:B------:R-:W-:Y:S01]  /*02a0*/  IMAD.MOV.U32 R3, RZ, RZ, 0x41200000 ;  /* 0x41200000ff037424 */ /* 0x000fe200078e00ff */
[----:B------:R-:W-:-:S07]  /*02b0*/  MOV R10, 0x2d0 ;  /* 0x000002d0000a7802 */ /* 0x000fce0000000f00 */
[----:B------:R-:W-:Y:S05]  /*02c0*/  CALL.REL.NOINC `($__internal_0_$__cuda_sm3x_div_rn_noftz_f32_slowpath) ;  /* 0x0000000000307944 */ /* 0x000fea0003c00000 */
.L_x_3:
[----:B------:R-:W-:Y:S05]  /*02d0*/  BSYNC.RECONVERGENT B0 ;  /* 0x0000000000007941 */ /* 0x000fea0003800200 */
.L_x_2:
[----:B------:R-:W-:-:S04]  /*02e0*/  FFMA R9, R9, 2, R9 ;  /* 0x4000000009097823 */ /* 0x000fc80000000009 */
[----:B------:R-:W-:-:S04]  /*02f0*/  FADD R9, R6, R9 ;  /* 0x0000000906097221 */ /* 0x000fc80000000000 */
[----:B------:R-:W-:-:S04]  /*0300*/  FFMA R9, R6, 4, R9 ;  /* 0x4080000006097823 */ /* 0x000fc80000000009 */
[----:B------:R-:W-:-:S04]  /*0310*/  FADD R9, R0, R9 ;  /* 0x0000000900097221 */ /* 0x000fc80000000000 */
[----:B------:R-:W-:-:S04]  /*0320*/  FADD R8, R9, R8 ;  /* 0x0000000809087221 */ /* 0x000fc80000000000 */
[----:B------:R-:W-:-:S04]  /*0330*/  FADD R8, R7, R8 ;  /* 0x0000000807087221 */ /* 0x000fc80000000000 */
[----:B------:R-:W-:-:S04]  /*0340*/  FFMA R7, R7, 8, R8 ;  /* 0x4100000007077823 */ /* 0x000fc80000000008 */
[----:B------:R-:W-:-:S04]  /*0350*/  FADD R2, R2, R7 ;  /* 0x0000000702027221 */ /* 0x000fc80000000000 */
[----:B------:R-:W-:-:S05]  /*0360*/  FADD R3, R2, R3 ;  /* 0x0000000302037221 */ /* 0x000fca0000000000 */
[----:B------:R-:W-:Y:S01]  /*0370*/  STG.E desc[UR4][R4.64], R3 ;  /* 0x0000000304007986 */ /* 0x000fe2000c101904 */
[----:B------:R-:W-:Y:S05]  /*0380*/  EXIT ;  /* 0x000000000000794d */ /* 0x000fea0003800000 */
        .weak           $__internal_0_$__cuda_sm3x_div_rn_noftz_f32_slowpath
        .type           $__internal_0_$__cuda_sm3x_div_rn_noftz_f32_slowpath,@function
        .size           $__internal_0_$__cuda_sm3x_div_rn_noftz_f32_slowpath,(.L_x_18 - $__internal_0_$__cuda_sm3x_div_rn_noftz_f32_slowpath)
$__internal_0_$__cuda_sm3x_div_rn_noftz_f32_slowpath:
[----:B------:R-:W-:Y:S01]  /*0390*/  SHF.R.U32.HI R12, RZ, 0x17, R3 ;  /* 0x00000017ff0c7819 */ /* 0x000fe20000011603 */
[----:B------:R-:W-:Y:S01]  /*03a0*/  BSSY.RECONVERGENT B1, `(.L_x_4) ;  /* 0x0000063000017945 */ /* 0x000fe20003800200 */
[--C-:B------:R-:W-:Y:S01]  /*03b0*/  SHF.R.U32.HI R11, RZ, 0x17, R2.reuse ;  /* 0x00000017ff0b7819 */ /* 0x100fe20000011602 */
[----:B------:R-:W-:Y:S01]  /*03c0*/  IMAD.MOV.U32 R13, RZ, RZ, R2 ;  /* 0x000000ffff0d7224 */ /* 0x000fe200078e0002 */
[----:B------:R-:W-:Y:S02]  /*03d0*/  LOP3.LUT R12, R12, 0xff, RZ, 0xc0, !PT ;  /* 0x000000ff0c0c7812 */ /* 0x000fe400078ec0ff */
[----:B------:R-:W-:Y:S02]  /*03e0*/  LOP3.LUT R17, R11, 0xff, RZ, 0xc0, !PT ;  /* 0x000000ff0b117812 */ /* 0x000fe400078ec0ff */
[----:B------:R-:W-:-:S03]  /*03f0*/  IADD3 R15, PT, PT, R12, -0x1, RZ ;  /* 0xffffffff0c0f7810 */ /* 0x000fc60007ffe0ff */
[----:B------:R-:W-:Y:S01]  /*0400*/  VIADD R14, R17, 0xffffffff ;  /* 0xffffffff110e7836 */ /* 0x000fe20000000000 */
[----:B------:R-:W-:-:S04]  /*0410*/  ISETP.GT.U32.AND P0, PT, R15, 0xfd, PT ;  /* 0x000000fd0f00780c */ /* 0x000fc80003f04070 */
[----:B------:R-:W-:-:S13]  /*0420*/  ISETP.GT.U32.OR P0, PT, R14, 0xfd, P0 ;  /* 0x000000fd0e00780c */ /* 0x000fda0000704470 */
[----:B------:R-:W-:Y:S01]  /*0430*/  @!P0 MOV R11, RZ ;  /* 0x000000ff000b8202 */ /* 0x000fe20000000f00 */
[----:B------:R-:W-:Y:S06]  /*0440*/  @!P0 BRA `(.L_x_5) ;  /* 0x00000000005c8947 */ /* 0x000fec0003800000 */
[----:B------:R-:W-:Y:S02]  /*0450*/  FSETP.GTU.FTZ.AND P0, PT, |R2|, +INF , PT ;  /* 0x7f8000000200780b */ /* 0x000fe40003f1c200 */
[----:B------:R-:W-:-:S04]  /*0460*/  FSETP.GTU.FTZ.AND P1, PT, |R3|, +INF , PT ;  /* 0x7f8000000300780b */ /* 0x000fc80003f3c200 */
[----:B------:R-:W-:-:S13]  /*0470*/  PLOP3.LUT P0, PT, P0, P1, PT, 0xf8, 0x8f ;  /* 0x00000000008f781c */ /* 0x000fda0000703f70 */
[----:B------:R-:W-:Y:S05]  /*0480*/  @P0 BRA `(.L_x_6) ;  /* 0x00000004004c0947 */ /* 0x000fea0003800000 */
[----:B------:R-:W-:-:S13]  /*0490*/  LOP3.LUT P0, RZ, R3, 0x7fffffff, R13, 0xc8, !PT ;  /* 0x7fffffff03ff7812 */ /* 0x000fda000780c80d */
[----:B------:R-:W-:Y:S05]  /*04a0*/  @!P0 BRA `(.L_x_7) ;  /* 0x00000004003c8947 */ /* 0x000fea0003800000 */
[C---:B------:R-:W-:Y:S02]  /*04b0*/  FSETP.NEU.FTZ.AND P2, PT, |R2|.reuse, +INF , PT ;  /* 0x7f8000000200780b */ /* 0x040fe40003f5d200 */
[----:B------:R-:W-:Y:S02]  /*04c0*/  FSETP.NEU.FTZ.AND P1, PT, |R3|, +INF , PT ;  /* 0x7f8000000300780b */ /* 0x000fe40003f3d200 */
[----:B------:R-:W-:-:S11]  /*04d0*/  FSETP.NEU.FTZ.AND P0, PT, |R2|, +INF , PT ;  /* 0x7f8000000200780b */ /* 0x000fd60003f1d200 */
[----:B------:R-:W-:Y:S05]  /*04e0*/  @!P1 BRA !P2, `(.L_x_7) ;  /* 0x00000004002c9947 */ /* 0x000fea0005000000 */
[----:B------:R-:W-:-:S04]  /*04f0*/  LOP3.LUT P2, RZ, R13, 0x7fffffff, RZ, 0xc0, !PT ;  /* 0x7fffffff0dff7812 */ /* 0x000fc8000784c0ff */
[----:B------:R-:W-:-:S13]  /*0500*/  PLOP3.LUT P1, PT, P1, P2, PT, 0x2f, 0xf2 ;  /* 0x0000000000f2781c */ /* 0x000fda0000f24577 */
[----:B------:R-:W-:Y:S05]  /*0510*/  @P1 BRA `(.L_x_8) ;  /* 0x0000000400181947 */ /* 0x000fea0003800000 */
[----:B------:R-:W-:-:S04]  /*0520*/  LOP3.LUT P1, RZ, R3, 0x7fffffff, RZ, 0xc0, !PT ;  /* 0x7fffffff03ff7812 */ /* 0x000fc8000782c0ff */
[----:B------:R-:W-:-:S13]  /*0530*/  PLOP3.LUT P0, PT, P0, P1, PT, 0x2f, 0xf2 ;  /* 0x0000000000f2781c */ /* 0x000fda0000702577 */
[----:B------:R-:W-:Y:S05]  /*0540*/  @P0 BRA `(.L_x_9) ;  /* 0x0000000400000947 */ /* 0x000fea0003800000 */
[----:B------:R-:W-:Y:S02]  /*0550*/  ISETP.GE.AND P0, PT, R14, RZ, PT ;  /* 0x000000ff0e00720c */ /* 0x000fe40003f06270 */
[----:B------:R-:W-:-:S11]  /*0560*/  ISETP.GE.AND P1, PT, R15, RZ, PT ;  /* 0x000000ff0f00720c */ /* 0x000fd60003f26270 */
[----:B------:R-:W-:Y:S02]  /*0570*/  @P0 IMAD.MOV.U32 R11, RZ, RZ, RZ ;  /* 0x000000ffff0b0224 */ /* 0x000fe400078e00ff */
[----:B------:R-:W-:Y:S01]  /*0580*/  @!P0 FFMA R13, R2, 1.84467440737095516160e+19, RZ ;  /* 0x5f800000020d8823 */ /* 0x000fe200000000ff */
[----:B------:R-:W-:Y:S02]  /*0590*/  @!P0 IMAD.MOV.U32 R11, RZ, RZ, -0x40 ;  /* 0xffffffc0ff0b8424 */ /* 0x000fe400078e00ff */
[----:B------:R-:W-:-:S03]  /*05a0*/  @!P1 FFMA R3, R3, 1.84467440737095516160e+19, RZ ;  /* 0x5f80000003039823 */ /* 0x000fc600000000ff */
[----:B------:R-:W-:-:S07]  /*05b0*/  @!P1 IADD3 R11, PT, PT, R11, 0x40, RZ ;  /* 0x000000400b0b9810 */ /* 0x000fce0007ffe0ff */
.L_x_5:
[----:B------:R-:W-:Y:S01]  /*05c0*/  LEA R14, R12, 0xc0800000, 0x17 ;  /* 0xc08000000c0e7811 */ /* 0x000fe200078eb8ff */
[----:B------:R-:W-:Y:S04]  /*05d0*/  BSSY.RECONVERGENT B2, `(.L_x_10) ;  /* 0x0000036000027945 */ /* 0x000fe80003800200 */
[----:B------:R-:W-:Y:S02]  /*05e0*/  IMAD.IADD R15, R3, 0x1, -R14 ;  /* 0x00000001030f7824 */ /* 0x000fe400078e0a0e */
[----:B------:R-:W-:Y:S02]  /*05f0*/  VIADD R14, R17, 0xffffff81 ;  /* 0xffffff81110e7836 */ /* 0x000fe40000000000 */
[----:B------:R-:W0:Y:S01]  /*0600*/  MUFU.RCP R16, R15 ;  /* 0x0000000f00107308 */ /* 0x000e220000001000 */
[----:B------:R-:W-:Y:S01]  /*0610*/  FADD.FTZ R18, -R15, -RZ ;  /* 0x800000ff0f127221 */ /* 0x000fe20000010100 */
[C---:B------:R-:W-:Y:S01]  /*0620*/  IMAD R3, R14.reuse, -0x800000, R13 ;  /* 0xff8000000e037824 */ /* 0x040fe200078e020d */
[----:B------:R-:W-:-:S04]  /*0630*/  IADD3 R14, PT, PT, R14, 0x7f, -R12 ;  /* 0x0000007f0e0e7810 */ /* 0x000fc80007ffe80c */
[----:B------:R-:W-:Y:S01]  /*0640*/  IADD3 R14, PT, PT, R14, R11, RZ ;  /* 0x0000000b0e0e7210 */ /* 0x000fe20007ffe0ff */
[----:B0-----:R-:W-:-:S04]  /*0650*/  FFMA R17, R16, R18, 1 ;  /* 0x3f80000010117423 */ /* 0x001fc80000000012 */
[----:B------:R-:W-:-:S04]  /*0660*/  FFMA R20, R16, R17, R16 ;  /* 0x0000001110147223 */ /* 0x000fc80000000010 */
[----:B------:R-:W-:-:S04]  /*0670*/  FFMA R13, R3, R20, RZ ;  /* 0x00000014030d7223 */ /* 0x000fc800000000ff */
[----:B------:R-:W-:-:S04]  /*0680*/  FFMA R16, R18, R13, R3 ;  /* 0x0000000d12107223 */ /* 0x000fc80000000003 */
[----:B------:R-:W-:-:S04]  /*0690*/  FFMA R17, R20, R16, R13 ;  /* 0x0000001014117223 */ /* 0x000fc8000000000d */
[----:B------:R-:W-:-:S04]  /*06a0*/  FFMA R18, R18, R17, R3 ;  /* 0x0000001112127223 */ /* 0x000fc80000000003 */
[----:B------:R-:W-:-:S05]  /*06b0*/  FFMA R3, R20, R18, R17 ;  /* 0x0000001214037223 */ /* 0x000fca0000000011 */
[----:B------:R-:W-:-:S04]  /*06c0*/  SHF.R.U32.HI R12, RZ, 0x17, R3 ;  /* 0x00000017ff0c7819 */ /* 0x000fc80000011603 */
[----:B------:R-:W-:-:S05]  /*06d0*/  LOP3.LUT R12, R12, 0xff, RZ, 0xc0, !PT ;  /* 0x000000ff0c0c7812 */ /* 0x000fca00078ec0ff */
[----:B------:R-:W-:-:S04]  /*06e0*/  IMAD.IADD R15, R12, 0x1, R14 ;  /* 0x000000010c0f7824 */ /* 0x000fc800078e020e */
[----:B------:R-:W-:-:S05]  /*06f0*/  VIADD R11, R15, 0xffffffff ;  /* 0xffffffff0f0b7836 */ /* 0x000fca0000000000 */
[----:B------:R-:W-:-:S13]  /*0700*/  ISETP.GE.U32.AND P0, PT, R11, 0xfe, PT ;  /* 0x000000fe0b00780c */ /* 0x000fda0003f06070 */
[----:B------:R-:W-:Y:S05]  /*0710*/  @!P0 BRA `(.L_x_11) ;  /* 0x0000000000808947 */ /* 0x000fea0003800000 */
[----:B------:R-:W-:-:S13]  /*0720*/  ISETP.GT.AND P0, PT, R15, 0xfe, PT ;  /* 0x000000fe0f00780c */ /* 0x000fda0003f04270 */
[----:B------:R-:W-:Y:S05]  /*0730*/  @P0 BRA `(.L_x_12) ;  /* 0x00000000006c0947 */ /* 0x000fea0003800000 */
[----:B------:R-:W-:-:S13]  /*0740*/  ISETP.GE.AND P0, PT, R15, 0x1, PT ;  /* 0x000000010f00780c */ /* 0x000fda0003f06270 */
[----:B------:R-:W-:Y:S05]  /*0750*/  @P0 BRA `(.L_x_13) ;  /* 0x0000000000740947 */ /* 0x000fea0003800000 */
[----:B------:R-:W-:Y:S02]  /*0760*/  ISETP.GE.AND P0, PT, R15, -0x18, PT ;  /* 0xffffffe80f00780c */ /* 0x000fe40003f06270 */
[----:B------:R-:W-:-:S11]  /*0770*/  LOP3.LUT R3, R3, 0x80000000, RZ, 0xc0, !PT ;  /* 0x8000000003037812 */ /* 0x000fd600078ec0ff */
[----:B------:R-:W-:Y:S05]  /*0780*/  @!P0 BRA `(.L_x_13) ;  /* 0x0000000000688947 */ /* 0x000fea0003800000 */
[CCC-:B------:R-:W-:Y:S01]  /*0790*/  FFMA.RZ R11, R20.reuse, R18.reuse, R17.reuse ;  /* 0x00000012140b7223 */ /* 0x1c0fe2000000c011 */
[C---:B------:R-:W-:Y:S01]  /*07a0*/  IADD3 R14, PT, PT, R15.reuse, 0x20, RZ ;  /* 0x000000200f0e7810 */ /* 0x040fe20007ffe0ff */
[CCC-:B------:R-:W-:Y:S01]  /*07b0*/  FFMA.RM R12, R20.reuse, R18.reuse, R17.reuse ;  /* 0x00000012140c7223 */ /* 0x1c0fe20000004011 */
[----:B------:R-:W-:Y:S02]  /*07c0*/  ISETP.NE.AND P2, PT, R15, RZ, PT ;  /* 0x000000ff0f00720c */ /* 0x000fe40003f45270 */
[----:B------:R-:W-:Y:S01]  /*07d0*/  LOP3.LUT R13, R11, 0x7fffff, RZ, 0xc0, !PT ;  /* 0x007fffff0b0d7812 */ /* 0x000fe200078ec0ff */
[----:B------:R-:W-:Y:S01]  /*07e0*/  FFMA.RP R11, R20, R18, R17 ;  /* 0x00000012140b7223 */ /* 0x000fe20000008011 */
[----:B------:R-:W-:Y:S01]  /*07f0*/  ISETP.NE.AND P1, PT, R15, RZ, PT ;  /* 0x000000ff0f00720c */ /* 0x000fe20003f25270 */
[----:B------:R-:W-:Y:S01]  /*0800*/  IMAD.MOV R15, RZ, RZ, -R15 ;  /* 0x000000ffff0f7224 */ /* 0x000fe200078e0a0f */
[----:B------:R-:W-:Y:S02]  /*0810*/  LOP3.LUT R13, R13, 0x800000, RZ, 0xfc, !PT ;  /* 0x008000000d0d7812 */ /* 0x000fe400078efcff */
[----:B------:R-:W-:-:S02]  /*0820*/  FSETP.NEU.FTZ.AND P0, PT, R11, R12, PT ;  /* 0x0000000c0b00720b */ /* 0x000fc40003f1d000 */
[----:B------:R-:W-:Y:S02]  /*0830*/  SHF.L.U32 R14, R13, R14, RZ ;  /* 0x0000000e0d0e7219 */ /* 0x000fe400000006ff */
[----:B------:R-:W-:Y:S02]  /*0840*/  SEL R12, R15, RZ, P2 ;  /* 0x000000ff0f0c7207 */ /* 0x000fe40001000000 */
[----:B------:R-:W-:Y:S02]  /*0850*/  ISETP.NE.AND P1, PT, R14, RZ, P1 ;  /* 0x000000ff0e00720c */ /* 0x000fe40000f25270 */
[----:B------:R-:W-:Y:S02]  /*0860*/  SHF.R.U32.HI R12, RZ, R12, R13 ;  /* 0x0000000cff0c7219 */ /* 0x000fe4000001160d */
[----:B------:R-:W-:Y:S02]  /*0870*/  PLOP3.LUT P0, PT, P0, P1, PT, 0xf8, 0x8f ;  /* 0x00000000008f781c */ /* 0x000fe40000703f70 */
[----:B------:R-:W-:-:S02]  /*0880*/  SHF.R.U32.HI R14, RZ, 0x1, R12 ;  /* 0x00000001ff0e7819 */ /* 0x000fc4000001160c */
[----:B------:R-:W-:-:S04]  /*0890*/  SEL R11, RZ, 0x1, !P0 ;  /* 0x00000001ff0b7807 */ /* 0x000fc80004000000 */
[----:B------:R-:W-:-:S04]  /*08a0*/  LOP3.LUT R11, R11, 0x1, R14, 0xf8, !PT ;  /* 0x000000010b0b7812 */ /* 0x000fc800078ef80e */
[----:B------:R-:W-:-:S04]  /*08b0*/  LOP3.LUT R11, R11, R12, RZ, 0xc0, !PT ;  /* 0x0000000c0b0b7212 */ /* 0x000fc800078ec0ff */
[----:B------:R-:W-:-:S04]  /*08c0*/  IADD3 R14, PT, PT, R14, R11, RZ ;  /* 0x0000000b0e0e7210 */ /* 0x000fc80007ffe0ff */
[----:B------:R-:W-:Y:S01]  /*08d0*/  LOP3.LUT R3, R14, R3, RZ, 0xfc, !PT ;  /* 0x000000030e037212 */ /* 0x000fe200078efcff */
[----:B------:R-:W-:Y:S06]  /*08e0*/  BRA `(.L_x_13) ;  /* 0x0000000000107947 */ /* 0x000fec0003800000 */
.L_x_12:
[----:B------:R-:W-:-:S04]  /*08f0*/  LOP3.LUT R3, R3, 0x80000000, RZ, 0xc0, !PT ;  /* 0x8000000003037812 */ /* 0x000fc800078ec0ff */
[----:B------:R-:W-:Y:S01]  /*0900*/  LOP3.LUT R3, R3, 0x7f800000, RZ, 0xfc, !PT ;  /* 0x7f80000003037812 */ /* 0x000fe200078efcff */
[----:B------:R-:W-:Y:S06]  /*0910*/  BRA `(.L_x_13) ;  /* 0x0000000000047947 */ /* 0x000fec0003800000 */
.L_x_11:
[----:B------:R-:W-:-:S07]  /*0920*/  IMAD R3, R14, 0x800000, R3 ;  /* 0x008000000e037824 */ /* 0x000fce00078e0203 */
.L_x_13:
[----:B------:R-:W-:Y:S05]  /*0930*/  BSYNC.RECONVERGENT B2 ;  /* 0x0000000000027941 */ /* 0x000fea0003800200 */
.L_x_10:
[----:B------:R-:W-:Y:S05]  /*0940*/  BRA `(.L_x_14) ;  /* 0x0000000000207947 */ /* 0x000fea0003800000 */
.L_x_9:
[----:B------:R-:W-:-:S04]  /*0950*/  LOP3.LUT R3, R3, 0x80000000, R13, 0x48, !PT ;  /* 0x8000000003037812 */ /* 0x000fc800078e480d */
[----:B------:R-:W-:Y:S01]  /*0960*/  LOP3.LUT R3, R3, 0x7f800000, RZ, 0xfc, !PT ;  /* 0x7f80000003037812 */ /* 0x000fe200078efcff */
[----:B------:R-:W-:Y:S06]  /*0970*/  BRA `(.L_x_14) ;  /* 0x0000000000147947 */ /* 0x000fec0003800000 */
.L_x_8:
[----:B------:R-:W-:Y:S01]  /*0980*/  LOP3.LUT R3, R3, 0x80000000, R13, 0x48, !PT ;  /* 0x8000000003037812 */ /* 0x000fe200078e480d */
[----:B------:R-:W-:Y:S06]  /*0990*/  BRA `(.L_x_14) ;  /* 0x00000000000c7947 */ /* 0x000fec0003800000 */
.L_x_7:
[----:B------:R-:W0:Y:S01]  /*09a0*/  MUFU.RSQ R3, -QNAN ;  /* 0xffc0000000037908 */ /* 0x000e220000001400 */
[----:B------:R-:W-:Y:S05]  /*09b0*/  BRA `(.L_x_14) ;  /* 0x0000000000047947 */ /* 0x000fea0003800000 */
.L_x_6:
[----:B------:R-:W-:-:S07]  /*09c0*/  FADD.FTZ R3, R2, R3 ;  /* 0x0000000302037221 */ /* 0x000fce0000010000 */
.L_x_14:
[----:B------:R-:W-:Y:S05]  /*09d0*/  BSYNC.RECONVERGENT B1 ;  /* 0x0000000000017941 */ /* 0x000fea0003800200 */
.L_x_4:
[----:B------:R-:W-:-:S04]  /*09e0*/  HFMA2 R11, -RZ, RZ, 0, 0 ;  /* 0x00000000ff0b7431 */ /* 0x000fc800000001ff */
[----:B0-----:R-:W-:Y:S05]  /*09f0*/  RET.REL.NODEC R10 `(_Z19registerHeavyKernelPfi) ;  /* 0xfffffff40a807950 */ /* 0x001fea0003c3ffff */
.L_x_15:
[----:B------:R-:W-:-:S00]  /*0a00*/  BRA `(.L_x_15) ;  /* 0xfffffffc00fc7947 */ /* 0x000fc0000383ffff */
[----:B------:R-:W-:-:S00]  /*0a10*/  NOP ;  /* 0x0000000000007918 */ /* 0x000fc00000000000 */
        /* <DEDUP_REMOVED lines=14> */
.L_x_18:


//--------------------- .text._Z18sharedMemoryKernelPf --------------------------
	.section	.text._Z18sharedMemoryKernelPf,"ax",@progbits
	.align	128
        .global         _Z18sharedMemoryKernelPf
        .type           _Z18sharedMemoryKernelPf,@function
        .size           _Z18sharedMemoryKernelPf,(.L_x_20 - _Z18sharedMemoryKernelPf)
        .other          _Z18sharedMemoryKernelPf,@"STO_CUDA_ENTRY STV_DEFAULT"
_Z18sharedMemoryKernelPf:
.text._Z18sharedMemoryKernelPf:
[----:B------:R-:W-:Y:S01]  /*0000*/  LDC R1, c[0x0][0x37c] ;  /* 0x0000df00ff017b82 */ /* 0x000fe20000000800 */
[----:B------:R-:W0:Y:S07]  /*0010*/  S2R R8, SR_TID.X ;  /* 0x0000000000087919 */ /* 0x000e2e0000002100 */
[----:B------:R-:W1:Y:S01]  /*0020*/  LDC.64 R2, c[0x0][0x380] ;  /* 0x0000e000ff027b82 */ /* 0x000e620000000a00 */
[----:B------:R-:W0:Y:S01]  /*0030*/  LDCU UR4, c[0x0][0x360] ;  /* 0x00006c00ff0477ac */ /* 0x000e220008000800 */
[----:B------:R-:W0:Y:S01]  /*0040*/  S2R R11, SR_CTAID.X ;  /* 0x00000000000b7919 */ /* 0x000e220000002500 */
[----:B------:R-:W2:Y:S01]  /*0050*/  LDCU.64 UR6, c[0x0][0x358] ;  /* 0x00006b00ff0677ac */ /* 0x000ea20008000a00 */
[----:B0-----:R-:W-:-:S04]  /*0060*/  IMAD R5, R11, UR4, R8 ;  /* 0x000000040b057c24 */ /* 0x001fc8000f8e0208 */
[----:B-1----:R-:W-:-:S06]  /*0070*/  IMAD.WIDE R4, R5, 0x4, R2 ;  /* 0x0000000405047825 */ /* 0x002fcc00078e0202 */
[----:B--2---:R-:W2:Y:S01]  /*0080*/  LDG.E R4, desc[UR6][R4.64] ;  /* 0x0000000604047981 */ /* 0x004ea2000c1e1900 */
[----:B------:R-:W0:Y:S01]  /*0090*/  S2UR UR5, SR_CgaCtaId ;  /* 0x00000000000579c3 */ /* 0x000e220000008800 */
[----:B------:R-:W-:Y:S01]  /*00a0*/  UMOV UR4, 0x400 ;  /* 0x0000040000047882 */ /* 0x000fe20000000000 */
[C---:B------:R-:W-:Y:S02]  /*00b0*/  ISETP.GT.U32.AND P1, PT, R8.reuse, 0x7f, PT ;  /* 0x0000007f0800780c */ /* 0x040fe40003f24070 */
[----:B------:R-:W-:Y:S01]  /*00c0*/  ISETP.GT.U32.AND P0, PT, R8, 0x3f, PT ;  /* 0x0000003f0800780c */ /* 0x000fe20003f04070 */
[----:B0-----:R-:W-:-:S06]  /*00d0*/  ULEA UR4, UR5, UR4, 0x18 ;  /* 0x0000000405047291 */ /* 0x001fcc000f8ec0ff */
[----:B------:R-:W-:-:S05]  /*00e0*/  LEA R7, R8, UR4, 0x2 ;  /* 0x0000000408077c11 */ /* 0x000fca000f8e10ff */
[----:B--2---:R-:W-:Y:S01]  /*00f0*/  STS [R7], R4 ;  /* 0x0000000407007388 */ /* 0x004fe20000000800 */
[----:B------:R-:W-:Y:S06]  /*0100*/  BAR.SYNC.DEFER_BLOCKING 0x0 ;  /* 0x0000000000007b1d */ /* 0x000fec0000010000 */
[----:B------:R-:W-:Y:S04]  /*0110*/  @!P1 LDS R0, [R7+0x200] ;  /* 0x0002000007009984 */ /* 0x000fe80000000800 */
[----:B------:R-:W0:Y:S02]  /*0120*/  @!P1 LDS R9, [R7] ;  /* 0x0000000007099984 */ /* 0x000e240000000800 */
[----:B0-----:R-:W-:-:S05]  /*0130*/  @!P1 FADD R0, R0, R9 ;  /* 0x0000000900009221 */ /* 0x001fca0000000000 */
[----:B------:R-:W-:Y:S01]  /*0140*/  @!P1 STS [R7], R0 ;  /* 0x0000000007009388 */ /* 0x000fe20000000800 */
[----:B------:R-:W-:Y:S01]  /*0150*/  BAR.SYNC.DEFER_BLOCKING 0x0 ;  /* 0x0000000000007b1d */ /* 0x000fe20000010000 */
[----:B------:R-:W-:-:S05]  /*0160*/  ISETP.GT.U32.AND P1, PT, R8, 0x1f, PT ;  /* 0x0000001f0800780c */ /* 0x000fca0003f24070 */
[----:B------:R-:W-:Y:S04]  /*0170*/  @!P0 LDS R5, [R7+0x100] ;  /* 0x0001000007058984 */ /* 0x000fe80000000800 */
[----:B------:R-:W0:Y:S02]  /*0180*/  @!P0 LDS R6, [R7] ;  /* 0x0000000007068984 */ /* 0x000e240000000800 */
[----:B0-----:R-:W-:-:S05]  /*0190*/  @!P0 FADD R6, R5, R6 ;  /* 0x0000000605068221 */ /* 0x001fca0000000000 */
[----:B------:R-:W-:Y:S01]  /*01a0*/  @!P0 STS [R7], R6 ;  /* 0x0000000607008388 */ /* 0x000fe20000000800 */
[----:B------:R-:W-:Y:S01]  /*01b0*/  BAR.SYNC.DEFER_BLOCKING 0x0 ;  /* 0x0000000000007b1d */ /* 0x000fe20000010000 */
[----:B------:R-:W-:-:S05]  /*01c0*/  ISETP.NE.AND P0, PT, R8, RZ, PT ;  /* 0x000000ff0800720c */ /* 0x000fca0003f05270 */
[----:B------:R-:W-:Y:S04]  /*01d0*/  @!P1 LDS R4, [R7+0x80] ;  /* 0x0000800007049984 */ /* 0x000fe80000000800 */
[----:B------:R-:W0:Y:S02]  /*01e0*/  @!P1 LDS R5, [R7] ;  /* 0x0000000007059984 */ /* 0x000e240000000800 */
[----:B0-----:R-:W-:-:S05]  /*01f0*/  @!P1 FADD R4, R4, R5 ;  /* 0x0000000504049221 */ /* 0x001fca0000000000 */
[----:B------:R0:W-:Y:S01]  /*0200*/  @!P1 STS [R7], R4 ;  /* 0x0000000407009388 */ /* 0x0001e20000000800 */
[----:B------:R-:W-:Y:S06]  /*0210*/  BAR.SYNC.DEFER_BLOCKING 0x0 ;  /* 0x0000000000007b1d */ /* 0x000fec0000010000 */
[----:B------:R-:W-:Y:S05]  /*0220*/  @P0 EXIT ;  /* 0x000000000000094d */ /* 0x000fea0003800000 */
[----:B------:R-:W1:Y:S01]  /*0230*/  LDS R5, [UR4] ;  /* 0x00000004ff057984 */ /* 0x000e620008000800 */
[----:B------:R-:W-:-:S05]  /*0240*/  IMAD.WIDE.U32 R2, R11, 0x4, R2 ;  /* 0x000000040b027825 */ /* 0x000fca00078e0002 */
[----:B-1----:R-:W-:Y:S01]  /*0250*/  STG.E desc[UR6][R2.64], R5 ;  /* 0x0000000502007986 */ /* 0x002fe2000c101906 */
[----:B------:R-:W-:Y:S05]  /*0260*/  EXIT ;  /* 0x000000000000794d */ /* 0x000fea0003800000 */
.L_x_16:
        /* <DEDUP_REMOVED lines=9> */
.L_x_20:


//--------------------- .text._Z13minimalKernelPf --------------------------
	.section	.text._Z13minimalKernelPf,"ax",@progbits
	.align	128
        .global         _Z13minimalKernelPf
        .type           _Z13minimalKernelPf,@function
        .size           _Z13minimalKernelPf,(.L_x_21 - _Z13minimalKernelPf)
        .other          _Z13minimalKernelPf,@"STO_CUDA_ENTRY STV_DEFAULT"
_Z13minimalKernelPf:
.text._Z13minimalKernelPf:
[----:B------:R-:W-:Y:S01]  /*0000*/  LDC R1, c[0x0][0x37c] ;  /* 0x0000df00ff017b82 */ /* 0x000fe20000000800 */
[----:B------:R-:W0:Y:S07]  /*0010*/  S2R R0, SR_TID.X ;  /* 0x0000000000007919 */ /* 0x000e2e0000002100 */
[----:B------:R-:W0:Y:S01]  /*0020*/  S2UR UR6, SR_CTAID.X ;  /* 0x00000000000679c3 */ /* 0x000e220000002500 */
[----:B------:R-:W1:Y:S07]  /*0030*/  LDCU.64 UR4, c[0x0][0x358] ;  /* 0x00006b00ff0477ac */ /* 0x000e6e0008000a00 */
[----:B------:R-:W0:Y:S08]  /*0040*/  LDC R5, c[0x0][0x360] ;  /* 0x0000d800ff057b82 */ /* 0x000e300000000800 */
[----:B------:R-:W2:Y:S01]  /*0050*/  LDC.64 R2, c[0x0][0x380] ;  /* 0x0000e000ff027b82 */ /* 0x000ea20000000a00 */
[----:B0-----:R-:W-:-:S05]  /*0060*/  IMAD R5, R5, UR6, R0 ;  /* 0x0000000605057c24 */ /* 0x001fca000f8e0200 */
[----:B------:R-:W-:Y:S01]  /*0070*/  I2FP.F32.S32 R0, R5 ;  /* 0x0000000500007245 */ /* 0x000fe20000201400 */
[----:B--2---:R-:W-:-:S04]  /*0080*/  IMAD.WIDE R2, R5, 0x4, R2 ;  /* 0x0000000405027825 */ /* 0x004fc800078e0202 */
[----:B------:R-:W-:-:S05]  /*0090*/  FADD R5, R0, R0 ;  /* 0x0000000000057221 */ /* 0x000fca0000000000 */
[----:B-1----:R-:W-:Y:S01]  /*00a0*/  STG.E desc[UR4][R2.64], R5 ;  /* 0x0000000502007986 */ /* 0x002fe2000c101904 */
[----:B------:R-:W-:Y:S05]  /*00b0*/  EXIT ;  /* 0x000000000000794d */ /* 0x000fea0003800000 */
.L_x_17:
        /* <DEDUP_REMOVED lines=12> */
.L_x_21:


//--------------------- .nv.shared._Z19registerHeavyKernelPfi --------------------------
	.section	.nv.shared._Z19registerHeavyKernelPfi,"aw",@nobits
	.sectionflags	@""
	.align	16
	.zero		1024


//--------------------- .nv.shared.reserved.0     --------------------------
	.section	.nv.shared.reserved.0,"aw",@nobits
	.weak		__nv_reservedSMEM_offset_0_alias
	.size		__nv_reservedSMEM_offset_0_alias, 0, 64
	.other		__nv_reservedSMEM_offset_0_alias,@"STO_CUDA_RESERVED_SHARED STV_DEFAULT"
__nv_reservedSMEM_offset_0_alias:
	.zero		0
	.zero		64


//--------------------- .nv.shared._Z18sharedMemoryKernelPf --------------------------
	.section	.nv.shared._Z18sharedMemoryKernelPf,"aw",@nobits
	.sectionflags	@""
	.align	16
	.zero		1024


//--------------------- .nv.shared._Z13minimalKernelPf --------------------------
	.section	.nv.shared._Z13minimalKernelPf,"aw",@nobits
	.sectionflags	@""
	.align	16
	.zero		1024


//--------------------- .nv.constant0._Z19registerHeavyKernelPfi --------------------------
	.section	.nv.constant0._Z19registerHeavyKernelPfi,"a",@progbits
	.sectionflags	@""
	.align	4
.nv.constant0._Z19registerHeavyKernelPfi:
	.zero		908


//--------------------- .nv.constant0._Z18sharedMemoryKernelPf --------------------------
	.section	.nv.constant0._Z18sharedMemoryKernelPf,"a",@progbits
	.sectionflags	@""
	.align	4
.nv.constant0._Z18sharedMemoryKernelPf:
	.zero		904


//--------------------- .nv.constant0._Z13minimalKernelPf --------------------------
	.section	.nv.constant0._Z13minimalKernelPf,"a",@progbits
	.sectionflags	@""
	.align	4
.nv.constant0._Z13minimalKernelPf:
	.zero		904


//--------------------- SYMBOLS --------------------------

	.type		.nv.reservedSmem.offset0,@object
	.size		.nv.reservedSmem.offset0,0x4
	.type		.nv.reservedSmem.cap,@object
	.size		.nv.reservedSmem.cap,0x4
